	.headerflags	@"EF_CUDA_TEXMODE_UNIFIED EF_CUDA_64BIT_ADDRESS EF_CUDA_ACCELERATORS EF_CUDA_SM90 EF_CUDA_VIRTUAL_SM(EF_CUDA_SM90)"
	.elftype	@"ET_EXEC"


//--------------------- .nv.info                  --------------------------
	.section	.nv.info,"",@"SHT_CUDA_INFO"
	.align	4


	//----- nvinfo : EIATTR_REGCOUNT
	.align		4
        /*0000*/ 	.byte	0x04, 0x2f
        /*0002*/ 	.short	(.L_3 - .L_2)
	.align		4
.L_2:
        /*0004*/ 	.word	index@(triton_poi_fused__native_batch_norm_legit_no_training_cat_relu_43)
        /*0008*/ 	.word	0x00000038


	//----- nvinfo : EIATTR_MIN_STACK_SIZE
	.align		4
.L_3:
        /*000c*/ 	.byte	0x04, 0x12
        /*000e*/ 	.short	(.L_5 - .L_4)
	.align		4
.L_4:
        /*0010*/ 	.word	index@(triton_poi_fused__native_batch_norm_legit_no_training_cat_relu_43)
        /*0014*/ 	.word	0x00000000


	//----- nvinfo : EIATTR_FRAME_SIZE
	.align		4
.L_5:
        /*0018*/ 	.byte	0x04, 0x11
        /*001a*/ 	.short	(.L_7 - .L_6)
	.align		4
.L_6:
        /*001c*/ 	.word	index@(triton_poi_fused__native_batch_norm_legit_no_training_cat_relu_43)
        /*0020*/ 	.word	0x00000000


	//----- nvinfo : EIATTR_MIN_STACK_SIZE
	.align		4
.L_7:
        /*0024*/ 	.byte	0x04, 0x12
        /*0026*/ 	.short	(.L_9 - .L_8)
	.align		4
.L_8:
        /*0028*/ 	.word	index@(triton_poi_fused__native_batch_norm_legit_no_training_cat_relu_43)
        /*002c*/ 	.word	0x00000000
.L_9:


//--------------------- .nv.info.triton_poi_fused__native_batch_norm_legit_no_training_cat_relu_43 --------------------------
	.section	.nv.info.triton_poi_fused__native_batch_norm_legit_no_training_cat_relu_43,"",@"SHT_CUDA_INFO"
	.sectionflags	@""
	.align	4


	//----- nvinfo : EIATTR_CUDA_API_VERSION
	.align		4
        /*0000*/ 	.byte	0x04, 0x37
        /*0002*/ 	.short	(.L_11 - .L_10)
.L_10:
        /*0004*/ 	.word	0x0000007c


	//----- nvinfo : EIATTR_KPARAM_INFO
	.align		4
.L_11:
        /*0008*/ 	.byte	0x04, 0x17
        /*000a*/ 	.short	(.L_13 - .L_12)
.L_12:
        /*000c*/ 	.word	0x00000000
        /*0010*/ 	.short	0x0008
        /*0012*/ 	.short	0x0040
        /*0014*/ 	.byte	0x00, 0xf0, 0x11, 0x00


	//----- nvinfo : EIATTR_KPARAM_INFO
	.align		4
.L_13:
        /*0018*/ 	.byte	0x04, 0x17
        /*001a*/ 	.short	(.L_15 - .L_14)
.L_14:
        /*001c*/ 	.word	0x00000000
        /*0020*/ 	.short	0x0007
        /*0022*/ 	.short	0x0038
        /*0024*/ 	.byte	0x00, 0xf4, 0x21, 0x00


	//----- nvinfo : EIATTR_KPARAM_INFO
	.align		4
.L_15:
        /*0028*/ 	.byte	0x04, 0x17
        /*002a*/ 	.short	(.L_17 - .L_16)
.L_16:
        /*002c*/ 	.word	0x00000000
        /*0030*/ 	.short	0x0006
        /*0032*/ 	.short	0x0030
        /*0034*/ 	.byte	0x00, 0xf4, 0x21, 0x00


	//----- nvinfo : EIATTR_KPARAM_INFO
	.align		4
.L_17:
        /*0038*/ 	.byte	0x04, 0x17
        /*003a*/ 	.short	(.L_19 - .L_18)
.L_18:
        /*003c*/ 	.word	0x00000000
        /*0040*/ 	.short	0x0005
        /*0042*/ 	.short	0x0028
        /*0044*/ 	.byte	0x00, 0xf4, 0x21, 0x00


	//----- nvinfo : EIATTR_KPARAM_INFO
	.align		4
.L_19:
        /*0048*/ 	.byte	0x04, 0x17
        /*004a*/ 	.short	(.L_21 - .L_20)
.L_20:
        /*004c*/ 	.word	0x00000000
        /*0050*/ 	.short	0x0004
        /*0052*/ 	.short	0x0020
        /*0054*/ 	.byte	0x00, 0xf4, 0x21, 0x00


	//----- nvinfo : EIATTR_KPARAM_INFO
	.align		4
.L_21:
        /*0058*/ 	.byte	0x04, 0x17
        /*005a*/ 	.short	(.L_23 - .L_22)
.L_22:
        /*005c*/ 	.word	0x00000000
        /*0060*/ 	.short	0x0003
        /*0062*/ 	.short	0x0018
        /*0064*/ 	.byte	0x00, 0xf4, 0x21, 0x00


	//----- nvinfo : EIATTR_KPARAM_INFO
	.align		4
.L_23:
        /*0068*/ 	.byte	0x04, 0x17
        /*006a*/ 	.short	(.L_25 - .L_24)
.L_24:
        /*006c*/ 	.word	0x00000000
        /*0070*/ 	.short	0x0002
        /*0072*/ 	.short	0x0010
        /*0074*/ 	.byte	0x00, 0xf4, 0x21, 0x00


	//----- nvinfo : EIATTR_KPARAM_INFO
	.align		4
.L_25:
        /*0078*/ 	.byte	0x04, 0x17
        /*007a*/ 	.short	(.L_27 - .L_26)
.L_26:
        /*007c*/ 	.word	0x00000000
        /*0080*/ 	.short	0x0001
        /*0082*/ 	.short	0x0008
        /*0084*/ 	.byte	0x00, 0xf4, 0x21, 0x00


	//----- nvinfo : EIATTR_KPARAM_INFO
	.align		4
.L_27:
        /*0088*/ 	.byte	0x04, 0x17
        /*008a*/ 	.short	(.L_29 - .L_28)
.L_28:
        /*008c*/ 	.word	0x00000000
        /*0090*/ 	.short	0x0000
        /*0092*/ 	.short	0x0000
        /*0094*/ 	.byte	0x00, 0xf4, 0x21, 0x00


	//----- nvinfo : EIATTR_SPARSE_MMA_MASK
	.align		4
.L_29:
        /*0098*/ 	.byte	0x03, 0x50
        /*009a*/ 	.short	0x0000


	//----- nvinfo : EIATTR_MAXREG_COUNT
	.align		4
        /*009c*/ 	.byte	0x03, 0x1b
        /*009e*/ 	.short	0x00ff


	//----- nvinfo : EIATTR_EXIT_INSTR_OFFSETS
	.align		4
        /*00a0*/ 	.byte	0x04, 0x1c
        /*00a2*/ 	.short	(.L_31 - .L_30)


	//   ....[0]....
.L_30:
        /*00a4*/ 	.word	0x00001220


	//   ....[1]....
        /*00a8*/ 	.word	0x00001240


	//----- nvinfo : EIATTR_REQNTID
	.align		4
.L_31:
        /*00ac*/ 	.byte	0x04, 0x10
        /*00ae*/ 	.short	(.L_33 - .L_32)
.L_32:
        /*00b0*/ 	.word	0x00000080
        /*00b4*/ 	.word	0x00000001
        /*00b8*/ 	.word	0x00000001


	//----- nvinfo : EIATTR_CBANK_PARAM_SIZE
	.align		4
.L_33:
        /*00bc*/ 	.byte	0x03, 0x19
        /*00be*/ 	.short	0x0044


	//----- nvinfo : EIATTR_PARAM_CBANK
	.align		4
        /*00c0*/ 	.byte	0x04, 0x0a
        /*00c2*/ 	.short	(.L_35 - .L_34)
	.align		4
.L_34:
        /*00c4*/ 	.word	index@(.nv.constant0.triton_poi_fused__native_batch_norm_legit_no_training_cat_relu_43)
        /*00c8*/ 	.short	0x0210
        /*00ca*/ 	.short	0x0044


	//----- nvinfo : EIATTR_SW_WAR
	.align		4
.L_35:
        /*00cc*/ 	.byte	0x04, 0x36
        /*00ce*/ 	.short	(.L_37 - .L_36)
.L_36:
        /*00d0*/ 	.word	0x00000008
.L_37:


//--------------------- .nv.callgraph             --------------------------
	.section	.nv.callgraph,"",@"SHT_CUDA_CALLGRAPH"
	.align	4
	.sectionentsize	8
	.align		4
        /*0000*/ 	.word	0x00000000
	.align		4
        /*0004*/ 	.word	0xffffffff
	.align		4
        /*0008*/ 	.word	0x00000000
	.align		4
        /*000c*/ 	.word	0xfffffffe
	.align		4
        /*0010*/ 	.word	0x00000000
	.align		4
        /*0014*/ 	.word	0xfffffffd
	.align		4
        /*0018*/ 	.word	0x00000000
	.align		4
        /*001c*/ 	.word	0xfffffffc


//--------------------- .nv.constant4             --------------------------
	.section	.nv.constant4,"a",@progbits
	.align	8
	.align		8
.nv.constant4:
        /*0000*/ 	.dword	_$_str
	.align		8
        /*0008*/ 	.dword	_$_str_$_2


//--------------------- .text.triton_poi_fused__native_batch_norm_legit_no_training_cat_relu_43 --------------------------
	.section	.text.triton_poi_fused__native_batch_norm_legit_no_training_cat_relu_43,"ax",@progbits
	.align	128
        .global         triton_poi_fused__native_batch_norm_legit_no_training_cat_relu_43
        .type           triton_poi_fused__native_batch_norm_legit_no_training_cat_relu_43,@function
        .size           triton_poi_fused__native_batch_norm_legit_no_training_cat_relu_43,(.L_x_1 - triton_poi_fused__native_batch_norm_legit_no_training_cat_relu_43)
        .other          triton_poi_fused__native_batch_norm_legit_no_training_cat_relu_43,@"STO_CUDA_ENTRY STV_DEFAULT"
triton_poi_fused__native_batch_norm_legit_no_training_cat_relu_43:
.text.triton_poi_fused__native_batch_norm_legit_no_training_cat_relu_43:
[----:B------:R-:W0:Y:S01]  /*0000*/  LDC R1, c[0x0][0x28] ;  /* 0x00000a00ff017b82 */ /* 0x000e220000000800 */
[----:B------:R-:W1:Y:S07]  /*0010*/  S2R R0, SR_TID.X ;  /* 0x0000000000007919 */ /* 0x000e6e0000002100 */
[----:B------:R-:W2:Y:S01]  /*0020*/  LDC.64 R2, c[0x0][0x228] ;  /* 0x00008a00ff027b82 */ /* 0x000ea20000000a00 */
[----:B------:R-:W-:Y:S01]  /*0030*/  CS2R R10, SRZ ;  /* 0x00000000000a7805 */ /* 0x000fe2000001ff00 */
[----:B------:R-:W-:Y:S01]  /*0040*/  ULDC.64 UR4, c[0x0][0x208] ;  /* 0x0000820000047ab9 */ /* 0x000fe20000000a00 */
[----:B------:R-:W3:Y:S01]  /*0050*/  S2R R5, SR_CTAID.X ;  /* 0x0000000000057919 */ /* 0x000ee20000002500 */
[----:B------:R-:W-:-:S02]  /*0060*/  IMAD.MOV.U32 R12, RZ, RZ, RZ ;  /* 0x000000ffff0c7224 */ /* 0x000fc400078e00ff */
[----:B------:R-:W-:Y:S02]  /*0070*/  IMAD.MOV.U32 R26, RZ, RZ, RZ ;  /* 0x000000ffff1a7224 */ /* 0x000fe400078e00ff */
[----:B------:R-:W-:Y:S01]  /*0080*/  IMAD.MOV.U32 R23, RZ, RZ, RZ ;  /* 0x000000ffff177224 */ /* 0x000fe200078e00ff */
[----:B------:R-:W4:Y:S01]  /*0090*/  LDC.64 R24, c[0x0][0x220] ;  /* 0x00008800ff187b82 */ /* 0x000f220000000a00 */
[----:B------:R-:W-:-:S07]  /*00a0*/  IMAD.MOV.U32 R45, RZ, RZ, 0x3e800000 ;  /* 0x3e800000ff2d7424 */ /* 0x000fce00078e00ff */
[----:B------:R-:W5:Y:S01]  /*00b0*/  LDC.64 R16, c[0x0][0x230] ;  /* 0x00008c00ff107b82 */ /* 0x000f620000000a00 */
[----:B------:R-:W-:Y:S01]  /*00c0*/  IMAD.MOV.U32 R35, RZ, RZ, RZ ;  /* 0x000000ffff237224 */ /* 0x000fe200078e00ff */
[----:B------:R-:W-:Y:S02]  /*00d0*/  CS2R R36, SRZ ;  /* 0x0000000000247805 */ /* 0x000fe4000001ff00 */
[----:B------:R-:W-:Y:S01]  /*00e0*/  CS2R R38, SRZ ;  /* 0x0000000000267805 */ /* 0x000fe2000001ff00 */
[----:B------:R-:W-:Y:S01]  /*00f0*/  IMAD.MOV.U32 R46, RZ, RZ, RZ ;  /* 0x000000ffff2e7224 */ /* 0x000fe200078e00ff */
[----:B------:R-:W-:Y:S02]  /*0100*/  CS2R R40, SRZ ;  /* 0x0000000000287805 */ /* 0x000fe4000001ff00 */
[----:B------:R-:W2:Y:S01]  /*0110*/  LDC.64 R52, c[0x0][0x210] ;  /* 0x00008400ff347b82 */ /* 0x000ea20000000a00 */
[----:B------:R-:W-:Y:S01]  /*0120*/  CS2R R42, SRZ ;  /* 0x00000000002a7805 */ /* 0x000fe2000001ff00 */
[----:B------:R-:W-:Y:S01]  /*0130*/  IMAD.MOV.U32 R44, RZ, RZ, RZ ;  /* 0x000000ffff2c7224 */ /* 0x000fe200078e00ff */
[----:B------:R-:W-:Y:S01]  /*0140*/  ULDC.64 UR6, c[0x0][0x218] ;  /* 0x0000860000067ab9 */ /* 0x000fe20000000a00 */
[----:B-1----:R-:W-:Y:S01]  /*0150*/  IMAD.SHL.U32 R0, R0, 0x4, RZ ;  /* 0x0000000400007824 */ /* 0x002fe200078e00ff */
[----:B---3--:R-:W-:-:S04]  /*0160*/  SHF.R.S32.HI R4, RZ, 0x15, R5 ;  /* 0x00000015ff047819 */ /* 0x008fc80000011405 */
[----:B------:R-:W-:Y:S02]  /*0170*/  LOP3.LUT R0, R0, 0x1fc, RZ, 0xc0, !PT ;  /* 0x000001fc00007812 */ /* 0x000fe400078ec0ff */
[----:B------:R-:W-:-:S03]  /*0180*/  SGXT R4, R4, 0x1 ;  /* 0x000000010404781a */ /* 0x000fc60000000200 */
[----:B------:R-:W-:-:S04]  /*0190*/  IMAD R5, R5, 0x400, R0 ;  /* 0x0000040005057824 */ /* 0x000fc800078e0200 */
[C---:B------:R-:W-:Y:S01]  /*01a0*/  VIADD R47, R5.reuse, 0x200 ;  /* 0x00000200052f7836 */ /* 0x040fe20000000000 */
[C---:B------:R-:W-:Y:S02]  /*01b0*/  LEA.HI R0, R4.reuse, R5, RZ, 0x6 ;  /* 0x0000000504007211 */ /* 0x040fe400078f30ff */
[----:B------:R-:W-:Y:S02]  /*01c0*/  ISETP.GE.AND P1, PT, R5, 0x14e00, PT ;  /* 0x00014e000500780c */ /* 0x000fe40003f26270 */
[----:B------:R-:W-:Y:S02]  /*01d0*/  SHF.R.S32.HI R27, RZ, 0x6, R0 ;  /* 0x00000006ff1b7819 */ /* 0x000fe40000011400 */
[----:B------:R-:W-:-:S03]  /*01e0*/  LEA.HI R4, R4, R47, RZ, 0x6 ;  /* 0x0000002f04047211 */ /* 0x000fc600078f30ff */
[----:B------:R-:W-:-:S05]  /*01f0*/  IMAD.HI R6, R27, 0x621b97c3, RZ ;  /* 0x621b97c31b067827 */ /* 0x000fca00078e02ff */
[----:B------:R-:W-:-:S04]  /*0200*/  SHF.R.U32.HI R7, RZ, 0x1f, R6 ;  /* 0x0000001fff077819 */ /* 0x000fc80000011606 */
[----:B------:R-:W-:Y:S02]  /*0210*/  LEA.HI.SX32 R6, R6, R7, 0x19 ;  /* 0x0000000706067211 */ /* 0x000fe400078fcaff */
[----:B------:R-:W-:-:S03]  /*0220*/  SHF.R.S32.HI R4, RZ, 0x6, R4 ;  /* 0x00000006ff047819 */ /* 0x000fc60000011404 */
[----:B------:R-:W-:Y:S02]  /*0230*/  IMAD R27, R6, -0x14e, R27 ;  /* 0xfffffeb2061b7824 */ /* 0x000fe400078e021b */
[----:B------:R-:W-:-:S04]  /*0240*/  IMAD.HI R8, R4, 0x621b97c3, RZ ;  /* 0x621b97c304087827 */ /* 0x000fc800078e02ff */
[----:B--2---:R-:W-:Y:S01]  /*0250*/  IMAD.WIDE R6, R27, 0x4, R2 ;  /* 0x000000041b067825 */ /* 0x004fe200078e0202 */
[----:B------:R-:W-:-:S04]  /*0260*/  SHF.R.U32.HI R9, RZ, 0x1f, R8 ;  /* 0x0000001fff097819 */ /* 0x000fc80000011608 */
[----:B------:R-:W2:Y:S04]  /*0270*/  @!P1 LDG.E.EL R10, desc[UR4][R6.64] ;  /* 0x00000004060a9981 */ /* 0x000ea8000c2e1900 */
[----:B------:R-:W3:Y:S01]  /*0280*/  @!P1 LDG.E.EL R11, desc[UR4][R6.64] ;  /* 0x00000004060b9981 */ /* 0x000ee2000c2e1900 */
[----:B------:R-:W-:Y:S02]  /*0290*/  LEA.HI.SX32 R9, R8, R9, 0x19 ;  /* 0x0000000908097211 */ /* 0x000fe400078fcaff */
[----:B------:R-:W-:Y:S01]  /*02a0*/  ISETP.GE.AND P0, PT, R47, 0x14e00, PT ;  /* 0x00014e002f00780c */ /* 0x000fe20003f06270 */
[----:B------:R-:W4:Y:S01]  /*02b0*/  @!P1 LDG.E.EL R12, desc[UR4][R6.64] ;  /* 0x00000004060c9981 */ /* 0x000f22000c2e1900 */
[----:B------:R-:W-:Y:S02]  /*02c0*/  IMAD.MOV.U32 R8, RZ, RZ, RZ ;  /* 0x000000ffff087224 */ /* 0x000fe400078e00ff */
[----:B------:R-:W-:-:S02]  /*02d0*/  IMAD R18, R9, -0x14e, R4 ;  /* 0xfffffeb209127824 */ /* 0x000fc400078e0204 */
[----:B------:R-:W-:Y:S02]  /*02e0*/  IMAD.MOV.U32 R4, RZ, RZ, RZ ;  /* 0x000000ffff047224 */ /* 0x000fe400078e00ff */
[----:B------:R-:W-:Y:S01]  /*02f0*/  IMAD.WIDE R2, R18, 0x4, R2 ;  /* 0x0000000412027825 */ /* 0x000fe200078e0202 */
[----:B------:R1:W5:Y:S04]  /*0300*/  @!P1 LDG.E.EL R8, desc[UR4][R6.64] ;  /* 0x0000000406089981 */ /* 0x000368000c2e1900 */
[----:B------:R-:W5:Y:S04]  /*0310*/  @!P0 LDG.E.EL R4, desc[UR4][R2.64] ;  /* 0x0000000402048981 */ /* 0x000f68000c2e1900 */
[----:B------:R-:W5:Y:S04]  /*0320*/  @!P0 LDG.E.EL R26, desc[UR4][R2.64] ;  /* 0x00000004021a8981 */ /* 0x000f68000c2e1900 */
[----:B------:R-:W5:Y:S01]  /*0330*/  @!P0 LDG.E.EL R23, desc[UR4][R2.64] ;  /* 0x0000000402178981 */ /* 0x000f62000c2e1900 */
[----:B------:R-:W-:Y:S01]  /*0340*/  IMAD.HI R28, R5, 0x621b97c3, RZ ;  /* 0x621b97c3051c7827 */ /* 0x000fe200078e02ff */
[----:B------:R-:W-:-:S02]  /*0350*/  LOP3.LUT R0, R0, 0xffffffc0, RZ, 0xc0, !PT ;  /* 0xffffffc000007812 */ /* 0x000fc400078ec0ff */
[----:B------:R1:W5:Y:S01]  /*0360*/  @!P0 LDG.E.EL R46, desc[UR4][R2.64] ;  /* 0x00000004022e8981 */ /* 0x000362000c2e1900 */
[----:B------:R-:W-:Y:S01]  /*0370*/  IMAD.HI R22, R47, 0x621b97c3, RZ ;  /* 0x621b97c32f167827 */ /* 0x000fe200078e02ff */
[----:B------:R-:W-:-:S03]  /*0380*/  SHF.R.U32.HI R9, RZ, 0x1f, R28 ;  /* 0x0000001fff097819 */ /* 0x000fc6000001161c */
[----:B------:R-:W-:Y:S01]  /*0390*/  IMAD.IADD R0, R5, 0x1, -R0 ;  /* 0x0000000105007824 */ /* 0x000fe200078e0a00 */
[----:B------:R-:W-:Y:S02]  /*03a0*/  LEA.HI.SX32 R28, R28, R9, 0x13 ;  /* 0x000000091c1c7211 */ /* 0x000fe400078f9aff */
[----:B-1----:R-:W-:Y:S02]  /*03b0*/  SHF.R.U32.HI R7, RZ, 0x1f, R22 ;  /* 0x0000001fff077819 */ /* 0x002fe40000011616 */
[----:B------:R-:W-:Y:S01]  /*03c0*/  SHF.R.S32.HI R49, RZ, 0x1f, R0 ;  /* 0x0000001fff317819 */ /* 0x000fe20000011400 */
[----:B------:R-:W-:Y:S01]  /*03d0*/  IMAD R20, R28, 0x300, RZ ;  /* 0x000003001c147824 */ /* 0x000fe200078e02ff */
[----:B------:R-:W-:Y:S01]  /*03e0*/  LEA.HI.SX32 R22, R22, R7, 0x13 ;  /* 0x0000000716167211 */ /* 0x000fe200078f9aff */
[----:B------:R-:W-:-:S03]  /*03f0*/  IMAD.SHL.U32 R7, R27, 0x40, RZ ;  /* 0x000000401b077824 */ /* 0x000fc600078e00ff */
[--C-:B------:R-:W-:Y:S01]  /*0400*/  SHF.R.S32.HI R14, RZ, 0x1f, R20.reuse ;  /* 0x0000001fff0e7819 */ /* 0x100fe20000011414 */
[----:B------:R-:W-:Y:S01]  /*0410*/  IMAD R6, R22, 0x300, RZ ;  /* 0x0000030016067824 */ /* 0x000fe200078e02ff */
[----:B------:R-:W-:Y:S02]  /*0420*/  IADD3 R20, P2, P3, R7, R0, R20 ;  /* 0x0000000007147210 */ /* 0x000fe40007b5e014 */
[----:B------:R-:W-:Y:S01]  /*0430*/  SHF.R.S32.HI R21, RZ, 0x1f, R7 ;  /* 0x0000001fff157819 */ /* 0x000fe20000011407 */
[----:B------:R-:W-:-:S03]  /*0440*/  IMAD.SHL.U32 R7, R18, 0x40, RZ ;  /* 0x0000004012077824 */ /* 0x000fc600078e00ff */
[----:B------:R-:W-:Y:S02]  /*0450*/  IADD3.X R21, R21, R49, R14, P2, P3 ;  /* 0x0000003115157210 */ /* 0x000fe400017e640e */
[--C-:B------:R-:W-:Y:S01]  /*0460*/  IADD3 R19, P3, P5, R7, R0, R6.reuse ;  /* 0x0000000007137210 */ /* 0x100fe20007d7e006 */
[----:B------:R-:W-:Y:S01]  /*0470*/  IMAD R51, R28, -0x5380, R5 ;  /* 0xffffac801c337824 */ /* 0x000fe200078e0205 */
[----:B------:R-:W-:Y:S01]  /*0480*/  SHF.R.S32.HI R6, RZ, 0x1f, R6 ;  /* 0x0000001fff067819 */ /* 0x000fe20000011406 */
[----:B------:R-:W1:Y:S01]  /*0490*/  LDC.64 R14, c[0x0][0x238] ;  /* 0x00008e00ff0e7b82 */ /* 0x000e620000000a00 */
[----:B------:R-:W-:-:S04]  /*04a0*/  SHF.R.S32.HI R0, RZ, 0x1f, R7 ;  /* 0x0000001fff007819 */ /* 0x000fc80000011407 */
[----:B------:R-:W-:Y:S02]  /*04b0*/  IADD3.X R49, R0, R49, R6, P3, P5 ;  /* 0x0000003100317210 */ /* 0x000fe40001fea406 */
[----:B0-----:R-:W-:Y:S01]  /*04c0*/  CS2R R2, SRZ ;  /* 0x0000000000027805 */ /* 0x001fe2000001ff00 */
[----:B------:R-:W-:Y:S02]  /*04d0*/  IMAD.MOV.U32 R29, RZ, RZ, RZ ;  /* 0x000000ffff1d7224 */ /* 0x000fe400078e00ff */
[----:B--2---:R-:W-:Y:S01]  /*04e0*/  FADD R10, R10, 9.9999997473787516356e-06 ;  /* 0x3727c5ac0a0a7421 */ /* 0x004fe20000000000 */
[----:B---3--:R-:W-:-:S05]  /*04f0*/  FADD R11, R11, 9.9999997473787516356e-06 ;  /* 0x3727c5ac0b0b7421 */ /* 0x008fca0000000000 */
[----:B------:R-:W0:Y:S01]  /*0500*/  MUFU.SQRT R10, R10 ;  /* 0x0000000a000a7308 */ /* 0x000e220000002000 */
[----:B----4-:R-:W-:-:S07]  /*0510*/  FADD R12, R12, 9.9999997473787516356e-06 ;  /* 0x3727c5ac0c0c7421 */ /* 0x010fce0000000000 */
[----:B------:R-:W2:Y:S01]  /*0520*/  MUFU.SQRT R11, R11 ;  /* 0x0000000b000b7308 */ /* 0x000ea20000002000 */
[----:B-----5:R-:W-:Y:S01]  /*0530*/  FADD R8, R8, 9.9999997473787516356e-06 ;  /* 0x3727c5ac08087421 */ /* 0x020fe20000000000 */
[----:B------:R-:W-:Y:S01]  /*0540*/  FADD R4, R4, 9.9999997473787516356e-06 ;  /* 0x3727c5ac04047421 */ /* 0x000fe20000000000 */
[----:B0-----:R-:W-:-:S05]  /*0550*/  FSETP.GT.AND P4, PT, R10, 8.50705917302346158658e+37, PT ;  /* 0x7e8000000a00780b */ /* 0x001fca0003f84000 */
[----:B------:R-:W0:Y:S01]  /*0560*/  MUFU.SQRT R12, R12 ;  /* 0x0000000c000c7308 */ /* 0x000e220000002000 */
[----:B------:R-:W-:Y:S02]  /*0570*/  FSETP.GEU.AND P2, PT, R10, 1.175494350822287508e-38, PT ;  /* 0x008000000a00780b */ /* 0x000fe40003f4e000 */
[----:B------:R-:W-:Y:S02]  /*0580*/  FSEL R0, R45, 1, P4 ;  /* 0x3f8000002d007808 */ /* 0x000fe40002000000 */
[----:B--2---:R-:W-:-:S03]  /*0590*/  FSETP.GT.AND P6, PT, R11, 8.50705917302346158658e+37, PT ;  /* 0x7e8000000b00780b */ /* 0x004fc60003fc4000 */
[----:B------:R-:W2:Y:S01]  /*05a0*/  MUFU.SQRT R8, R8 ;  /* 0x0000000800087308 */ /* 0x000ea20000002000 */
[----:B------:R-:W-:Y:S02]  /*05b0*/  FSETP.GEU.AND P5, PT, R11, 1.175494350822287508e-38, PT ;  /* 0x008000000b00780b */ /* 0x000fe40003fae000 */
[----:B------:R-:W-:Y:S01]  /*05c0*/  FSEL R7, R45, 1, P6 ;  /* 0x3f8000002d077808 */ /* 0x000fe20003000000 */
[----:B------:R-:W-:Y:S02]  /*05d0*/  @P4 FMUL R10, R10, 0.25 ;  /* 0x3e8000000a0a4820 */ /* 0x000fe40000400000 */
[----:B------:R-:W-:Y:S01]  /*05e0*/  @!P2 FMUL R0, R0, 16777216 ;  /* 0x4b8000000000a820 */ /* 0x000fe20000400000 */
[----:B0-----:R-:W-:Y:S01]  /*05f0*/  FSETP.GT.AND P3, PT, R12, 8.50705917302346158658e+37, PT ;  /* 0x7e8000000c00780b */ /* 0x001fe20003f64000 */
[----:B------:R-:W0:Y:S01]  /*0600*/  MUFU.SQRT R4, R4 ;  /* 0x0000000400047308 */ /* 0x000e220000002000 */
[----:B------:R-:W-:Y:S01]  /*0610*/  @!P2 FMUL R10, R10, 16777216 ;  /* 0x4b8000000a0aa820 */ /* 0x000fe20000400000 */
[----:B------:R-:W-:Y:S01]  /*0620*/  FSETP.GEU.AND P4, PT, R12, 1.175494350822287508e-38, PT ;  /* 0x008000000c00780b */ /* 0x000fe20003f8e000 */
[----:B------:R-:W-:Y:S01]  /*0630*/  @P6 FMUL R11, R11, 0.25 ;  /* 0x3e8000000b0b6820 */ /* 0x000fe20000400000 */
[----:B------:R-:W-:-:S02]  /*0640*/  FSEL R6, R45, 1, P3 ;  /* 0x3f8000002d067808 */ /* 0x000fc40001800000 */
[----:B------:R-:W-:Y:S01]  /*0650*/  @!P5 FMUL R7, R7, 16777216 ;  /* 0x4b8000000707d820 */ /* 0x000fe20000400000 */
[C---:B--2---:R-:W-:Y:S01]  /*0660*/  FSETP.GT.AND P2, PT, R8.reuse, 8.50705917302346158658e+37, PT ;  /* 0x7e8000000800780b */ /* 0x044fe20003f44000 */
[----:B------:R-:W-:Y:S01]  /*0670*/  @!P5 FMUL R11, R11, 16777216 ;  /* 0x4b8000000b0bd820 */ /* 0x000fe20000400000 */
[----:B------:R-:W-:Y:S01]  /*0680*/  FSETP.GEU.AND P6, PT, R8, 1.175494350822287508e-38, PT ;  /* 0x008000000800780b */ /* 0x000fe20003fce000 */
[----:B------:R-:W-:Y:S01]  /*0690*/  FADD R26, R26, 9.9999997473787516356e-06 ;  /* 0x3727c5ac1a1a7421 */ /* 0x000fe20000000000 */
[----:B------:R-:W-:Y:S01]  /*06a0*/  MUFU.RCP R31, R10 ;  /* 0x0000000a001f7308 */ /* 0x000fe20000001000 */
[----:B------:R-:W-:Y:S01]  /*06b0*/  @P3 FMUL R12, R12, 0.25 ;  /* 0x3e8000000c0c3820 */ /* 0x000fe20000400000 */
[----:B0-----:R-:W-:-:S03]  /*06c0*/  FSETP.GT.AND P5, PT, R4, 8.50705917302346158658e+37, PT ;  /* 0x7e8000000400780b */ /* 0x001fc60003fa4000 */
[----:B------:R-:W-:Y:S01]  /*06d0*/  @!P4 FMUL R12, R12, 16777216 ;  /* 0x4b8000000c0cc820 */ /* 0x000fe20000400000 */
[----:B------:R-:W-:Y:S02]  /*06e0*/  FSETP.GEU.AND P3, PT, R4, 1.175494350822287508e-38, PT ;  /* 0x008000000400780b */ /* 0x000fe40003f6e000 */
[----:B------:R-:W0:Y:S01]  /*06f0*/  MUFU.RCP R32, R11 ;  /* 0x0000000b00207308 */ /* 0x000e220000001000 */
[----:B------:R-:W-:-:S04]  /*0700*/  @P2 FMUL R8, R8, 0.25 ;  /* 0x3e80000008082820 */ /* 0x000fc80000400000 */
[----:B------:R-:W-:-:S03]  /*0710*/  @!P6 FMUL R8, R8, 16777216 ;  /* 0x4b8000000808e820 */ /* 0x000fc60000400000 */
[----:B------:R-:W2:Y:S01]  /*0720*/  MUFU.SQRT R30, R26 ;  /* 0x0000001a001e7308 */ /* 0x000ea20000002000 */
[----:B------:R-:W-:-:S04]  /*0730*/  @P5 FMUL R4, R4, 0.25 ;  /* 0x3e80000004045820 */ /* 0x000fc80000400000 */
[----:B------:R-:W-:-:S03]  /*0740*/  @!P3 FMUL R4, R4, 16777216 ;  /* 0x4b8000000404b820 */ /* 0x000fc60000400000 */
[----:B------:R3:W4:Y:S01]  /*0750*/  MUFU.RCP R33, R12 ;  /* 0x0000000c00217308 */ /* 0x0007220000001000 */
[----:B0-----:R-:W-:Y:S01]  /*0760*/  FMUL R32, R32, R7 ;  /* 0x0000000720207220 */ /* 0x001fe20000400000 */
[----:B------:R-:W-:-:S06]  /*0770*/  FADD R23, R23, 9.9999997473787516356e-06 ;  /* 0x3727c5ac17177421 */ /* 0x000fcc0000000000 */
[----:B------:R-:W0:Y:S01]  /*0780*/  MUFU.RCP R34, R8 ;  /* 0x0000000800227308 */ /* 0x000e220000001000 */
[----:B------:R-:W-:-:S07]  /*0790*/  FSEL R9, R45, 1, P2 ;  /* 0x3f8000002d097808 */ /* 0x000fce0001000000 */
[----:B------:R-:W5:Y:S01]  /*07a0*/  MUFU.RCP R10, R4 ;  /* 0x00000004000a7308 */ /* 0x000f620000001000 */
[----:B------:R-:W-:Y:S01]  /*07b0*/  FSEL R7, R45, 1, P5 ;  /* 0x3f8000002d077808 */ /* 0x000fe20002800000 */
[----:B---3--:R-:W-:-:S04]  /*07c0*/  IMAD.WIDE R12, R27, 0x4, R24 ;  /* 0x000000041b0c7825 */ /* 0x008fc800078e0218 */
[----:B------:R-:W-:Y:S01]  /*07d0*/  @!P4 FMUL R6, R6, 16777216 ;  /* 0x4b8000000606c820 */ /* 0x000fe20000400000 */
[----:B------:R-:W-:Y:S01]  /*07e0*/  @!P6 FMUL R9, R9, 16777216 ;  /* 0x4b8000000909e820 */ /* 0x000fe20000400000 */
[----:B--2---:R-:W-:Y:S01]  /*07f0*/  FSETP.GT.AND P4, PT, R30, 8.50705917302346158658e+37, PT ;  /* 0x7e8000001e00780b */ /* 0x004fe20003f84000 */
[----:B------:R-:W-:Y:S01]  /*0800*/  @!P3 FMUL R7, R7, 16777216 ;  /* 0x4b8000000707b820 */ /* 0x000fe20000400000 */
[----:B------:R-:W2:Y:S01]  /*0810*/  MUFU.SQRT R23, R23 ;  /* 0x0000001700177308 */ /* 0x000ea20000002000 */
[----:B------:R-:W-:Y:S01]  /*0820*/  FMUL R31, R31, R0 ;  /* 0x000000001f1f7220 */ /* 0x000fe20000400000 */
[----:B----4-:R-:W-:Y:S01]  /*0830*/  FMUL R33, R33, R6 ;  /* 0x0000000621217220 */ /* 0x010fe20000400000 */
[----:B0-----:R-:W-:Y:S01]  /*0840*/  FMUL R34, R34, R9 ;  /* 0x0000000922227220 */ /* 0x001fe20000400000 */
[----:B------:R-:W3:Y:S01]  /*0850*/  @!P1 LDG.E.EL R35, desc[UR4][R12.64] ;  /* 0x000000040c239981 */ /* 0x000ee2000c2e1900 */
[----:B------:R-:W-:Y:S01]  /*0860*/  CS2R R8, SRZ ;  /* 0x0000000000087805 */ /* 0x000fe2000001ff00 */
[----:B------:R-:W-:-:S02]  /*0870*/  IMAD.MOV.U32 R0, RZ, RZ, RZ ;  /* 0x000000ffff007224 */ /* 0x000fc400078e00ff */
[----:B-----5:R-:W-:Y:S01]  /*0880*/  FMUL R10, R10, R7 ;  /* 0x000000070a0a7220 */ /* 0x020fe20000400000 */
[----:B------:R-:W4:Y:S01]  /*0890*/  @!P1 LDG.E.EL R36, desc[UR4][R12.64] ;  /* 0x000000040c249981 */ /* 0x000f22000c2e1900 */
[----:B------:R-:W-:Y:S01]  /*08a0*/  CS2R R6, SRZ ;  /* 0x0000000000067805 */ /* 0x000fe2000001ff00 */
[----:B------:R-:W-:Y:S01]  /*08b0*/  IMAD.MOV.U32 R4, RZ, RZ, RZ ;  /* 0x000000ffff047224 */ /* 0x000fe200078e00ff */
[C---:B------:R-:W-:Y:S01]  /*08c0*/  FSETP.GEU.AND P5, PT, R30.reuse, 1.175494350822287508e-38, PT ;  /* 0x008000001e00780b */ /* 0x040fe20003fae000 */
[----:B------:R-:W5:Y:S04]  /*08d0*/  @!P1 LDG.E.EL R37, desc[UR4][R12.64] ;  /* 0x000000040c259981 */ /* 0x000f68000c2e1900 */
[----:B------:R0:W3:Y:S01]  /*08e0*/  @!P1 LDG.E.EL R38, desc[UR4][R12.64] ;  /* 0x000000040c269981 */ /* 0x0000e2000c2e1900 */
[----:B------:R-:W-:Y:S01]  /*08f0*/  @P4 FMUL R30, R30, 0.25 ;  /* 0x3e8000001e1e4820 */ /* 0x000fe20000400000 */
[----:B0-----:R-:W-:-:S04]  /*0900*/  IMAD.WIDE R12, R27, 0x4, R16 ;  /* 0x000000041b0c7825 */ /* 0x001fc800078e0210 */
[----:B------:R-:W-:Y:S01]  /*0910*/  IMAD.WIDE R16, R18, 0x4, R16 ;  /* 0x0000000412107825 */ /* 0x000fe200078e0210 */
[----:B--2---:R-:W-:-:S03]  /*0920*/  FSETP.GT.AND P6, PT, R23, 8.50705917302346158658e+37, PT ;  /* 0x7e8000001700780b */ /* 0x004fc60003fc4000 */
[----:B------:R-:W-:Y:S01]  /*0930*/  @!P5 FMUL R30, R30, 16777216 ;  /* 0x4b8000001e1ed820 */ /* 0x000fe20000400000 */
[----:B------:R-:W-:Y:S01]  /*0940*/  IMAD.MOV.U32 R11, RZ, RZ, RZ ;  /* 0x000000ffff0b7224 */ /* 0x000fe200078e00ff */
[----:B------:R-:W2:Y:S04]  /*0950*/  @!P0 LDG.E.EL R9, desc[UR4][R16.64] ;  /* 0x0000000410098981 */ /* 0x000ea8000c2e1900 */
[----:B------:R-:W2:Y:S04]  /*0960*/  @!P0 LDG.E.EL R6, desc[UR4][R16.64] ;  /* 0x0000000410068981 */ /* 0x000ea8000c2e1900 */
[----:B------:R-:W2:Y:S04]  /*0970*/  @!P0 LDG.E.EL R0, desc[UR4][R16.64] ;  /* 0x0000000410008981 */ /* 0x000ea8000c2e1900 */
[----:B------:R0:W2:Y:S01]  /*0980*/  @!P0 LDG.E.EL R4, desc[UR4][R16.64] ;  /* 0x0000000410048981 */ /* 0x0000a2000c2e1900 */
[----:B------:R-:W-:Y:S01]  /*0990*/  IMAD.WIDE R24, R18, 0x4, R24 ;  /* 0x0000000412187825 */ /* 0x000fe200078e0218 */
[----:B------:R-:W-:-:S02]  /*09a0*/  ISETP.GE.AND P3, PT, R27, 0x142, PT ;  /* 0x000001421b00780c */ /* 0x000fc40003f66270 */
[----:B------:R-:W2:Y:S01]  /*09b0*/  @!P1 LDG.E.EL R39, desc[UR4][R12.64] ;  /* 0x000000040c279981 */ /* 0x000ea2000c2e1900 */
[----:B------:R-:W-:-:S03]  /*09c0*/  ISETP.GT.AND P2, PT, R27, 0x141, !P1 ;  /* 0x000001411b00780c */ /* 0x000fc60004f44270 */
[----:B------:R-:W2:Y:S01]  /*09d0*/  @!P1 LDG.E.EL R40, desc[UR4][R12.64] ;  /* 0x000000040c289981 */ /* 0x000ea2000c2e1900 */
[----:B0-----:R-:W-:Y:S01]  /*09e0*/  IMAD R17, R28, 0x5080, R51 ;  /* 0x000050801c117824 */ /* 0x001fe200078e0233 */
[----:B------:R-:W-:Y:S02]  /*09f0*/  FSEL R51, R45, 1, P4 ;  /* 0x3f8000002d337808 */ /* 0x000fe40002000000 */
[----:B------:R-:W2:Y:S03]  /*0a00*/  @!P1 LDG.E.EL R41, desc[UR4][R12.64] ;  /* 0x000000040c299981 */ /* 0x000ea6000c2e1900 */
[----:B------:R-:W-:Y:S01]  /*0a10*/  @!P5 FMUL R51, R51, 16777216 ;  /* 0x4b8000003333d820 */ /* 0x000fe20000400000 */
[C---:B------:R-:W-:Y:S01]  /*0a20*/  FSETP.GEU.AND P5, PT, R23.reuse, 1.175494350822287508e-38, PT ;  /* 0x008000001700780b */ /* 0x040fe20003fae000 */
[----:B------:R-:W-:Y:S01]  /*0a30*/  @P6 FMUL R23, R23, 0.25 ;  /* 0x3e80000017176820 */ /* 0x000fe20000400000 */
[----:B------:R1:W2:Y:S01]  /*0a40*/  @!P1 LDG.E.EL R11, desc[UR4][R12.64] ;  /* 0x000000040c0b9981 */ /* 0x0002a2000c2e1900 */
[----:B------:R0:W0:Y:S01]  /*0a50*/  MUFU.RCP R28, R30 ;  /* 0x0000001e001c7308 */ /* 0x0000220000001000 */
[----:B------:R-:W-:-:S02]  /*0a60*/  ISETP.LT.AND P4, PT, R5, 0x14e00, !P3 ;  /* 0x00014e000500780c */ /* 0x000fc40005f81270 */
[----:B------:R-:W2:Y:S04]  /*0a70*/  @!P0 LDG.E.EL R3, desc[UR4][R24.64] ;  /* 0x0000000418038981 */ /* 0x000ea8000c2e1900 */
[----:B------:R-:W2:Y:S03]  /*0a80*/  @!P0 LDG.E.EL R2, desc[UR4][R24.64] ;  /* 0x0000000418028981 */ /* 0x000ea6000c2e1900 */
[----:B------:R-:W-:Y:S01]  /*0a90*/  @!P5 FMUL R23, R23, 16777216 ;  /* 0x4b8000001717d820 */ /* 0x000fe20000400000 */
[----:B------:R-:W2:Y:S01]  /*0aa0*/  @!P0 LDG.E.EL R7, desc[UR4][R24.64] ;  /* 0x0000000418078981 */ /* 0x000ea2000c2e1900 */
[----:B-1----:R-:W-:Y:S01]  /*0ab0*/  IMAD.WIDE R12, R27, 0x4, R14 ;  /* 0x000000041b0c7825 */ /* 0x002fe200078e020e */
[----:B------:R-:W-:-:S02]  /*0ac0*/  CS2R R26, SRZ ;  /* 0x00000000001a7805 */ /* 0x000fc4000001ff00 */
[----:B------:R1:W2:Y:S01]  /*0ad0*/  @!P0 LDG.E.EL R8, desc[UR4][R24.64] ;  /* 0x0000000418088981 */ /* 0x0002a2000c2e1900 */
[----:B------:R-:W-:Y:S01]  /*0ae0*/  IMAD.WIDE R14, R18, 0x4, R14 ;  /* 0x00000004120e7825 */ /* 0x000fe200078e020e */
[----:B------:R-:W1:Y:S02]  /*0af0*/  MUFU.RCP R23, R23 ;  /* 0x0000001700177308 */ /* 0x000e640000001000 */
[----:B------:R-:W2:Y:S01]  /*0b00*/  @!P1 LDG.E.EL R42, desc[UR4][R12.64] ;  /* 0x000000040c2a9981 */ /* 0x000ea2000c2e1900 */
[----:B------:R-:W-:Y:S01]  /*0b10*/  IMAD.WIDE R16, R17, 0x4, R52 ;  /* 0x0000000411107825 */ /* 0x000fe200078e0234 */
[----:B0-----:R-:W-:Y:S02]  /*0b20*/  FSEL R30, R45, 1, P6 ;  /* 0x3f8000002d1e7808 */ /* 0x001fe40003000000 */
[----:B------:R-:W2:Y:S01]  /*0b30*/  @!P1 LDG.E.EL R43, desc[UR4][R12.64] ;  /* 0x000000040c2b9981 */ /* 0x000ea2000c2e1900 */
[----:B-1----:R-:W-:-:S03]  /*0b40*/  CS2R R24, SRZ ;  /* 0x0000000000187805 */ /* 0x002fc6000001ff00 */
[----:B------:R-:W2:Y:S04]  /*0b50*/  @!P1 LDG.E.EL R44, desc[UR4][R12.64] ;  /* 0x000000040c2c9981 */ /* 0x000ea8000c2e1900 */
[----:B------:R0:W2:Y:S04]  /*0b60*/  @!P1 LDG.E.EL R24, desc[UR4][R12.64] ;  /* 0x000000040c189981 */ /* 0x0000a8000c2e1900 */
[----:B------:R-:W2:Y:S04]  /*0b70*/  @!P0 LDG.E.EL R26, desc[UR4][R14.64] ;  /* 0x000000040e1a8981 */ /* 0x000ea8000c2e1900 */
[----:B------:R-:W2:Y:S01]  /*0b80*/  @!P0 LDG.E.EL R25, desc[UR4][R14.64] ;  /* 0x000000040e198981 */ /* 0x000ea2000c2e1900 */
[----:B0-----:R-:W-:-:S03]  /*0b90*/  CS2R R12, SRZ ;  /* 0x00000000000c7805 */ /* 0x001fc6000001ff00 */
[----:B------:R-:W2:Y:S04]  /*0ba0*/  @!P0 LDG.E.EL R27, desc[UR4][R14.64] ;  /* 0x000000040e1b8981 */ /* 0x000ea8000c2e1900 */
[----:B------:R0:W2:Y:S01]  /*0bb0*/  @!P0 LDG.E.EL R29, desc[UR4][R14.64] ;  /* 0x000000040e1d8981 */ /* 0x0000a2000c2e1900 */
[----:B------:R-:W-:Y:S01]  /*0bc0*/  FMUL R28, R28, R51 ;  /* 0x000000331c1c7220 */ /* 0x000fe20000400000 */
[----:B------:R-:W-:Y:S01]  /*0bd0*/  @!P5 FMUL R30, R30, 16777216 ;  /* 0x4b8000001e1ed820 */ /* 0x000fe20000400000 */
[----:B------:R-:W-:Y:S01]  /*0be0*/  IMAD R51, R22, -0x5380, R47 ;  /* 0xffffac8016337824 */ /* 0x000fe200078e022f */
[----:B0-----:R-:W-:-:S03]  /*0bf0*/  CS2R R14, SRZ ;  /* 0x00000000000e7805 */ /* 0x001fc6000001ff00 */
[----:B------:R-:W-:-:S03]  /*0c00*/  IMAD R51, R22, 0x5080, R51 ;  /* 0x0000508016337824 */ /* 0x000fc600078e0233 */
[----:B------:R0:W2:Y:S01]  /*0c10*/  @P4 LDG.E.128 R12, desc[UR4][R16.64] ;  /* 0x00000004100c4981 */ /* 0x0000a2000c1e1d00 */
[----:B------:R-:W-:Y:S01]  /*0c20*/  FMUL R30, R23, R30 ;  /* 0x0000001e171e7220 */ /* 0x000fe20000400000 */
[----:B------:R-:W-:Y:S02]  /*0c30*/  IMAD.MOV.U32 R22, RZ, RZ, RZ ;  /* 0x000000ffff167224 */ /* 0x000fe400078e00ff */
[----:B------:R-:W-:Y:S01]  /*0c40*/  IMAD.MOV.U32 R23, RZ, RZ, RZ ;  /* 0x000000ffff177224 */ /* 0x000fe200078e00ff */
[----:B0-----:R-:W-:-:S04]  /*0c50*/  LEA R16, P5, R20, UR6, 0x2 ;  /* 0x0000000614107c11 */ /* 0x001fc8000f8a10ff */
[----:B------:R-:W-:Y:S02]  /*0c60*/  LEA.HI.X R17, R20, UR7, R21, 0x2, P5 ;  /* 0x0000000714117c11 */ /* 0x000fe4000a8f1415 */
[----:B------:R-:W-:-:S06]  /*0c70*/  CS2R R20, SRZ ;  /* 0x0000000000147805 */ /* 0x000fcc000001ff00 */
[----:B------:R0:W3:Y:S01]  /*0c80*/  @P2 LDG.E.128 R20, desc[UR4][R16.64+-0x14200] ;  /* 0xfebe000410142981 */ /* 0x0000e2000c1e1d00 */
[----:B------:R-:W-:-:S04]  /*0c90*/  FADD R50, R46, 9.9999997473787516356e-06 ;  /* 0x3727c5ac2e327421 */ /* 0x000fc80000000000 */
[----:B------:R-:W1:Y:S02]  /*0ca0*/  MUFU.SQRT R46, R50 ;  /* 0x00000032002e7308 */ /* 0x000e640000002000 */
[C---:B-1----:R-:W-:Y:S02]  /*0cb0*/  FSETP.GT.AND P5, PT, R46.reuse, 8.50705917302346158658e+37, PT ;  /* 0x7e8000002e00780b */ /* 0x042fe40003fa4000 */
[----:B------:R-:W-:Y:S02]  /*0cc0*/  FSETP.GEU.AND P6, PT, R46, 1.175494350822287508e-38, PT ;  /* 0x008000002e00780b */ /* 0x000fe40003fce000 */
[----:B------:R-:W-:-:S09]  /*0cd0*/  FSEL R45, R45, 1, P5 ;  /* 0x3f8000002d2d7808 */ /* 0x000fd20002800000 */
[----:B------:R-:W-:Y:S01]  /*0ce0*/  @P5 FMUL R46, R46, 0.25 ;  /* 0x3e8000002e2e5820 */ /* 0x000fe20000400000 */
[----:B------:R-:W-:Y:S01]  /*0cf0*/  ISETP.GE.AND P5, PT, R18, 0x142, PT ;  /* 0x000001421200780c */ /* 0x000fe20003fa6270 */
[----:B------:R-:W-:Y:S02]  /*0d00*/  @!P6 FMUL R45, R45, 16777216 ;  /* 0x4b8000002d2de820 */ /* 0x000fe40000400000 */
[----:B------:R-:W-:Y:S01]  /*0d10*/  @!P6 FMUL R46, R46, 16777216 ;  /* 0x4b8000002e2ee820 */ /* 0x000fe20000400000 */
[----:B------:R-:W-:Y:S01]  /*0d20*/  ISETP.LT.AND P6, PT, R47, 0x14e00, !P5 ;  /* 0x00014e002f00780c */ /* 0x000fe20006fc1270 */
[----:B------:R-:W-:Y:S01]  /*0d30*/  IMAD.WIDE R52, R51, 0x4, R52 ;  /* 0x0000000433347825 */ /* 0x000fe200078e0234 */
[----:B--2---:R-:W-:Y:S02]  /*0d40*/  SEL R48, R12, RZ, P4 ;  /* 0x000000ff0c307207 */ /* 0x004fe40002000000 */
[----:B------:R-:W-:Y:S02]  /*0d50*/  SEL R47, R13, RZ, P4 ;  /* 0x000000ff0d2f7207 */ /* 0x000fe40002000000 */
[----:B0-----:R-:W-:-:S02]  /*0d60*/  SEL R16, R14, RZ, P4 ;  /* 0x000000ff0e107207 */ /* 0x001fc40002000000 */
[----:B------:R-:W-:Y:S02]  /*0d70*/  SEL R17, R15, RZ, P4 ;  /* 0x000000ff0f117207 */ /* 0x000fe40002000000 */
[----:B------:R-:W-:-:S04]  /*0d80*/  LEA R50, P4, R19, UR6, 0x2 ;  /* 0x0000000613327c11 */ /* 0x000fc8000f8810ff */
[----:B------:R-:W-:Y:S02]  /*0d90*/  LEA.HI.X R51, R19, UR7, R49, 0x2, P4 ;  /* 0x0000000713337c11 */ /* 0x000fe4000a0f1431 */
[----:B------:R-:W-:Y:S02]  /*0da0*/  ISETP.GT.AND P4, PT, R18, 0x141, !P0 ;  /* 0x000001411200780c */ /* 0x000fe40004784270 */
[----:B------:R-:W-:Y:S02]  /*0db0*/  CS2R R12, SRZ ;  /* 0x00000000000c7805 */ /* 0x000fe4000001ff00 */
[----:B------:R-:W-:Y:S02]  /*0dc0*/  CS2R R14, SRZ ;  /* 0x00000000000e7805 */ /* 0x000fe4000001ff00 */
[----:B---3--:R-:W-:-:S04]  /*0dd0*/  SEL R19, R22, RZ, P2 ;  /* 0x000000ff16137207 */ /* 0x008fc80001000000 */
[----:B------:R0:W2:Y:S01]  /*0de0*/  @P6 LDG.E.128 R12, desc[UR4][R52.64] ;  /* 0x00000004340c6981 */ /* 0x0000a2000c1e1d00 */
[----:B------:R-:W-:Y:S02]  /*0df0*/  SEL R18, R23, RZ, P2 ;  /* 0x000000ff17127207 */ /* 0x000fe40001000000 */
[----:B------:R-:W-:Y:S02]  /*0e00*/  SEL R22, R16, R19, !P3 ;  /* 0x0000001310167207 */ /* 0x000fe40005800000 */
[----:B------:R-:W-:Y:S02]  /*0e10*/  SEL R23, R17, R18, !P3 ;  /* 0x0000001211177207 */ /* 0x000fe40005800000 */
[----:B------:R-:W-:Y:S02]  /*0e20*/  CS2R R16, SRZ ;  /* 0x0000000000107805 */ /* 0x000fe4000001ff00 */
[----:B------:R-:W-:-:S06]  /*0e30*/  CS2R R18, SRZ ;  /* 0x0000000000127805 */ /* 0x000fcc000001ff00 */
[----:B------:R-:W3:Y:S01]  /*0e40*/  @P4 LDG.E.128 R16, desc[UR4][R50.64+-0x14200] ;  /* 0xfebe000432104981 */ /* 0x000ee2000c1e1d00 */
[----:B------:R-:W-:Y:S02]  /*0e50*/  SEL R49, R20, RZ, P2 ;  /* 0x000000ff14317207 */ /* 0x000fe40001000000 */
[----:B0-----:R-:W-:Y:S02]  /*0e60*/  SEL R52, R21, RZ, P2 ;  /* 0x000000ff15347207 */ /* 0x001fe40001000000 */
[----:B------:R-:W-:Y:S02]  /*0e70*/  SEL R20, R48, R49, !P3 ;  /* 0x0000003130147207 */ /* 0x000fe40005800000 */
[----:B------:R-:W-:Y:S01]  /*0e80*/  SEL R21, R47, R52, !P3 ;  /* 0x000000342f157207 */ /* 0x000fe20005800000 */
[----:B------:R-:W-:Y:S02]  /*0e90*/  FADD R47, R23, -R38 ;  /* 0x80000026172f7221 */ /* 0x000fe40000000000 */
[----:B------:R-:W-:-:S02]  /*0ea0*/  FADD R38, R20, -R35 ;  /* 0x8000002314267221 */ /* 0x000fc40000000000 */
[----:B----4-:R-:W-:Y:S01]  /*0eb0*/  FADD R35, R21, -R36 ;  /* 0x8000002415237221 */ /* 0x010fe20000000000 */
[----:B-----5:R-:W-:Y:S01]  /*0ec0*/  FADD R48, R22, -R37 ;  /* 0x8000002516307221 */ /* 0x020fe20000000000 */
[----:B------:R-:W-:Y:S02]  /*0ed0*/  FMUL R37, R34, R47 ;  /* 0x0000002f22257220 */ /* 0x000fe40000400000 */
[----:B------:R-:W-:Y:S01]  /*0ee0*/  FMUL R36, R32, R35 ;  /* 0x0000002320247220 */ /* 0x000fe20000400000 */
[----:B------:R-:W-:Y:S01]  /*0ef0*/  FMUL R47, R33, R48 ;  /* 0x00000030212f7220 */ /* 0x000fe20000400000 */
[----:B------:R-:W0:Y:S01]  /*0f00*/  LDC.64 R34, c[0x0][0x240] ;  /* 0x00009000ff227b82 */ /* 0x000e220000000a00 */
[----:B------:R-:W1:Y:S07]  /*0f10*/  MUFU.RCP R46, R46 ;  /* 0x0000002e002e7308 */ /* 0x000e6e0000001000 */
[----:B------:R-:W4:Y:S01]  /*0f20*/  LDC.64 R32, c[0x0][0x248] ;  /* 0x00009200ff207b82 */ /* 0x000f220000000a00 */
[----:B------:R-:W-:Y:S01]  /*0f30*/  FMUL R31, R31, R38 ;  /* 0x000000261f1f7220 */ /* 0x000fe20000400000 */
[----:B------:R-:W-:Y:S01]  /*0f40*/  FFMA R40, R36, R40, R43 ;  /* 0x0000002824287223 */ /* 0x000fe2000000002b */
[----:B------:R-:W-:Y:S01]  /*0f50*/  FFMA R41, R47, R41, R44 ;  /* 0x000000292f297223 */ /* 0x000fe2000000002c */
[----:B------:R-:W-:Y:S01]  /*0f60*/  FFMA R24, R37, R11, R24 ;  /* 0x0000000b25187223 */ /* 0x000fe20000000018 */
[----:B------:R-:W-:Y:S01]  /*0f70*/  FFMA R39, R31, R39, R42 ;  /* 0x000000271f277223 */ /* 0x000fe2000000002a */
[----:B-1----:R-:W-:-:S03]  /*0f80*/  FMUL R45, R46, R45 ;  /* 0x0000002d2e2d7220 */ /* 0x002fc60000400000 */
[----:B------:R-:W-:Y:S02]  /*0f90*/  FSETP.GEU.AND P2, PT, R24, RZ, PT ;  /* 0x000000ff1800720b */ /* 0x000fe40003f4e000 */
[----:B------:R-:W-:Y:S01]  /*0fa0*/  FSETP.GEU.AND P3, PT, R41, RZ, PT ;  /* 0x000000ff2900720b */ /* 0x000fe20003f6e000 */
[----:B0-----:R-:W-:-:S04]  /*0fb0*/  IMAD.WIDE R34, R5, 0x4, R34 ;  /* 0x0000000405227825 */ /* 0x001fc800078e0222 */
[----:B----4-:R-:W-:Y:S01]  /*0fc0*/  IMAD.WIDE R32, R5, 0x4, R32 ;  /* 0x0000000405207825 */ /* 0x010fe200078e0220 */
[----:B------:R0:W-:Y:S01]  /*0fd0*/  @!P1 STG.E.128 desc[UR4][R34.64], R20 ;  /* 0x0000001422009986 */ /* 0x0001e2000c101d04 */
[----:B--2---:R-:W-:Y:S02]  /*0fe0*/  SEL R12, R12, RZ, P6 ;  /* 0x000000ff0c0c7207 */ /* 0x004fe40003000000 */
[----:B------:R-:W-:Y:S02]  /*0ff0*/  SEL R13, R13, RZ, P6 ;  /* 0x000000ff0d0d7207 */ /* 0x000fe40003000000 */
[----:B------:R-:W-:Y:S02]  /*1000*/  SEL R15, R15, RZ, P6 ;  /* 0x000000ff0f0f7207 */ /* 0x000fe40003000000 */
[----:B------:R-:W-:Y:S02]  /*1010*/  SEL R14, R14, RZ, P6 ;  /* 0x000000ff0e0e7207 */ /* 0x000fe40003000000 */
[----:B---3--:R-:W-:-:S02]  /*1020*/  @P5 SEL R12, R16, RZ, P4 ;  /* 0x000000ff100c5207 */ /* 0x008fc40002000000 */
[----:B------:R-:W-:Y:S02]  /*1030*/  @P5 SEL R13, R17, RZ, P4 ;  /* 0x000000ff110d5207 */ /* 0x000fe40002000000 */
[----:B------:R-:W-:Y:S02]  /*1040*/  @P5 SEL R15, R19, RZ, P4 ;  /* 0x000000ff130f5207 */ /* 0x000fe40002000000 */
[----:B------:R-:W-:Y:S01]  /*1050*/  @P5 SEL R14, R18, RZ, P4 ;  /* 0x000000ff120e5207 */ /* 0x000fe20002000000 */
[----:B------:R-:W-:Y:S01]  /*1060*/  FADD R3, R12, -R3 ;  /* 0x800000030c037221 */ /* 0x000fe20000000000 */
[----:B------:R-:W-:Y:S01]  /*1070*/  FADD R11, R13, -R2 ;  /* 0x800000020d0b7221 */ /* 0x000fe20000000000 */
[----:B------:R-:W-:Y:S02]  /*1080*/  FADD R8, R15, -R8 ;  /* 0x800000080f087221 */ /* 0x000fe40000000000 */
[----:B------:R-:W-:Y:S01]  /*1090*/  FADD R7, R14, -R7 ;  /* 0x800000070e077221 */ /* 0x000fe20000000000 */
[----:B------:R-:W-:Y:S01]  /*10a0*/  FMUL R3, R10, R3 ;  /* 0x000000030a037220 */ /* 0x000fe20000400000 */
[----:B------:R-:W-:Y:S01]  /*10b0*/  FSETP.GEU.AND P4, PT, R40, RZ, PT ;  /* 0x000000ff2800720b */ /* 0x000fe20003f8e000 */
[----:B------:R-:W-:Y:S01]  /*10c0*/  FMUL R28, R28, R11 ;  /* 0x0000000b1c1c7220 */ /* 0x000fe20000400000 */
[----:B------:R-:W-:Y:S01]  /*10d0*/  FSETP.GEU.AND P5, PT, R39, RZ, PT ;  /* 0x000000ff2700720b */ /* 0x000fe20003fae000 */
[----:B------:R-:W-:Y:S01]  /*10e0*/  FMUL R2, R45, R8 ;  /* 0x000000082d027220 */ /* 0x000fe20000400000 */
[----:B------:R-:W-:Y:S01]  /*10f0*/  FMUL R30, R30, R7 ;  /* 0x000000071e1e7220 */ /* 0x000fe20000400000 */
[----:B------:R-:W-:Y:S01]  /*1100*/  FFMA R3, R3, R9, R26 ;  /* 0x0000000903037223 */ /* 0x000fe2000000001a */
[----:B------:R-:W-:Y:S01]  /*1110*/  SEL R11, R24, RZ, P2 ;  /* 0x000000ff180b7207 */ /* 0x000fe20001000000 */
[----:B------:R-:W-:Y:S01]  /*1120*/  FFMA R6, R28, R6, R25 ;  /* 0x000000061c067223 */ /* 0x000fe20000000019 */
[----:B------:R-:W-:Y:S01]  /*1130*/  SEL R10, R41, RZ, P3 ;  /* 0x000000ff290a7207 */ /* 0x000fe20001800000 */
[----:B------:R-:W-:Y:S01]  /*1140*/  FFMA R2, R2, R4, R29 ;  /* 0x0000000402027223 */ /* 0x000fe2000000001d */
[----:B------:R-:W-:Y:S01]  /*1150*/  SEL R9, R40, RZ, P4 ;  /* 0x000000ff28097207 */ /* 0x000fe20002000000 */
[----:B------:R-:W-:Y:S01]  /*1160*/  FFMA R0, R30, R0, R27 ;  /* 0x000000001e007223 */ /* 0x000fe2000000001b */
[----:B------:R-:W-:Y:S01]  /*1170*/  SEL R8, R39, RZ, P5 ;  /* 0x000000ff27087207 */ /* 0x000fe20002800000 */
[----:B------:R0:W-:Y:S01]  /*1180*/  @!P0 STG.E.128 desc[UR4][R34.64+0x800], R12 ;  /* 0x0008000c22008986 */ /* 0x0001e2000c101d04 */
[----:B------:R-:W-:-:S02]  /*1190*/  FSETP.GEU.AND P3, PT, R6, RZ, PT ;  /* 0x000000ff0600720b */ /* 0x000fc40003f6e000 */
[----:B------:R-:W-:Y:S01]  /*11a0*/  FSETP.GEU.AND P2, PT, R0, RZ, PT ;  /* 0x000000ff0000720b */ /* 0x000fe20003f4e000 */
[----:B------:R0:W-:Y:S01]  /*11b0*/  @!P1 STG.E.128 desc[UR4][R32.64], R8 ;  /* 0x0000000820009986 */ /* 0x0001e2000c101d04 */
[C---:B------:R-:W-:Y:S02]  /*11c0*/  FSETP.GEU.AND P1, PT, R2.reuse, RZ, PT ;  /* 0x000000ff0200720b */ /* 0x040fe40003f2e000 */
[----:B------:R-:W-:Y:S02]  /*11d0*/  FSETP.GEU.AND P4, PT, R3, RZ, PT ;  /* 0x000000ff0300720b */ /* 0x000fe40003f8e000 */
[----:B------:R-:W-:Y:S02]  /*11e0*/  SEL R19, R2, RZ, P1 ;  /* 0x000000ff02137207 */ /* 0x000fe40000800000 */
[----:B------:R-:W-:Y:S02]  /*11f0*/  SEL R18, R0, RZ, P2 ;  /* 0x000000ff00127207 */ /* 0x000fe40001000000 */
[----:B------:R-:W-:-:S02]  /*1200*/  SEL R17, R6, RZ, P3 ;  /* 0x000000ff06117207 */ /* 0x000fc40001800000 */
[----:B------:R-:W-:Y:S01]  /*1210*/  SEL R16, R3, RZ, P4 ;  /* 0x000000ff03107207 */ /* 0x000fe20002000000 */
[----:B0-----:R-:W-:Y:S06]  /*1220*/  @P0 EXIT ;  /* 0x000000000000094d */ /* 0x001fec0003800000 */
[----:B------:R-:W-:Y:S01]  /*1230*/  STG.E.128 desc[UR4][R32.64+0x800], R16 ;  /* 0x0008001020007986 */ /* 0x000fe2000c101d04 */
[----:B------:R-:W-:Y:S05]  /*1240*/  EXIT ;  /* 0x000000000000794d */ /* 0x000fea0003800000 */
.L_x_0:
[----:B------:R-:W-:-:S00]  /*1250*/  BRA `(.L_x_0) ;  /* 0xfffffffc00fc7947 */ /* 0x000fc0000383ffff */
[----:B------:R-:W-:-:S00]  /*1260*/  NOP ;  /* 0x0000000000007918 */ /* 0x000fc00000000000 */
        /* <DEDUP_REMOVED lines=9> */
.L_x_1:


//--------------------- .nv.global.init           --------------------------
	.section	.nv.global.init,"aw",@progbits
.nv.global.init:
	.type		_$_str,@object
	.size		_$_str,(_$_str_$_2 - _$_str)
_$_str:
        /*0000*/ 	.byte	0x5f, 0x5f, 0x43, 0x55, 0x44, 0x41, 0x5f, 0x46, 0x54, 0x5a, 0x00
	.type		_$_str_$_2,@object
	.size		_$_str_$_2,(.L_1 - _$_str_$_2)
_$_str_$_2:
        /*000b*/ 	.byte	0x5f, 0x5f, 0x43, 0x55, 0x44, 0x41, 0x5f, 0x50, 0x52, 0x45, 0x43, 0x5f, 0x53, 0x51, 0x52, 0x54
        /*001b*/ 	.byte	0x00
.L_1:


//--------------------- .nv.constant0.triton_poi_fused__native_batch_norm_legit_no_training_cat_relu_43 --------------------------
	.section	.nv.constant0.triton_poi_fused__native_batch_norm_legit_no_training_cat_relu_43,"a",@progbits
	.sectionflags	@""
	.align	4
.nv.constant0.triton_poi_fused__native_batch_norm_legit_no_training_cat_relu_43:
	.zero		596
